//
// Generated by NVIDIA NVVM Compiler
//
// Compiler Build ID: CL-36424714
// Cuda compilation tools, release 13.0, V13.0.88
// Based on NVVM 20.0.0
//

.version 9.0
.target sm_100
.address_size 64

	// .globl	_Z12MatmulKernelPKfS0_Pfiii

.visible .entry _Z12MatmulKernelPKfS0_Pfiii(
	.param .u64 .ptr .align 1 _Z12MatmulKernelPKfS0_Pfiii_param_0,
	.param .u64 .ptr .align 1 _Z12MatmulKernelPKfS0_Pfiii_param_1,
	.param .u64 .ptr .align 1 _Z12MatmulKernelPKfS0_Pfiii_param_2,
	.param .u32 _Z12MatmulKernelPKfS0_Pfiii_param_3,
	.param .u32 _Z12MatmulKernelPKfS0_Pfiii_param_4,
	.param .u32 _Z12MatmulKernelPKfS0_Pfiii_param_5
)
{
	.reg .pred 	%p<13>;
	.reg .b32 	%r<44>;
	.reg .b32 	%f<68>;
	.reg .b64 	%rd<52>;

	ld.param.u64 	%rd10, [_Z12MatmulKernelPKfS0_Pfiii_param_0];
	ld.param.u64 	%rd11, [_Z12MatmulKernelPKfS0_Pfiii_param_1];
	ld.param.u32 	%r21, [_Z12MatmulKernelPKfS0_Pfiii_param_3];
	ld.param.u32 	%r19, [_Z12MatmulKernelPKfS0_Pfiii_param_4];
	ld.param.u32 	%r20, [_Z12MatmulKernelPKfS0_Pfiii_param_5];
	cvta.to.global.u64 	%rd1, %rd11;
	cvta.to.global.u64 	%rd2, %rd10;
	mov.u32 	%r22, %tid.x;
	mov.u32 	%r23, %ctaid.x;
	mov.u32 	%r24, %ntid.x;
	mad.lo.s32 	%r25, %r23, %r24, %r22;
	div.s32 	%r1, %r25, %r20;
	mul.lo.s32 	%r26, %r1, %r20;
	sub.s32 	%r2, %r25, %r26;
	setp.ge.s32 	%p1, %r1, %r21;
	setp.lt.s32 	%p2, %r20, 0;
	or.pred  	%p3, %p2, %p1;
	@%p3 bra 	$L__BB0_14;
	setp.lt.s32 	%p4, %r19, 1;
	mov.f32 	%f67, 0f00000000;
	@%p4 bra 	$L__BB0_13;
	mul.lo.s32 	%r3, %r1, %r19;
	and.b32  	%r4, %r19, 7;
	setp.lt.u32 	%p5, %r19, 8;
	mov.f32 	%f67, 0f00000000;
	mov.b32 	%r42, 0;
	@%p5 bra 	$L__BB0_5;
	and.b32  	%r28, %r19, 2147483640;
	neg.s32 	%r40, %r28;
	mul.wide.u32 	%rd12, %r20, 8;
	add.s64 	%rd3, %rd1, %rd12;
	mul.wide.u32 	%rd13, %r20, 12;
	add.s64 	%rd4, %rd1, %rd13;
	mul.wide.u32 	%rd14, %r20, 16;
	add.s64 	%rd5, %rd1, %rd14;
	mul.wide.u32 	%rd15, %r20, 20;
	add.s64 	%rd6, %rd1, %rd15;
	mul.wide.u32 	%rd16, %r20, 24;
	add.s64 	%rd7, %rd1, %rd16;
	mul.wide.u32 	%rd17, %r20, 28;
	add.s64 	%rd8, %rd1, %rd17;
	mov.f32 	%f67, 0f00000000;
	mov.u32 	%r38, %r3;
	mov.u32 	%r39, %r2;
$L__BB0_4:
	.pragma "nounroll";
	and.b32  	%r42, %r19, 2147483640;
	mul.wide.s32 	%rd18, %r39, 4;
	mul.wide.u32 	%rd19, %r20, 4;
	add.s64 	%rd20, %rd1, %rd18;
	add.s64 	%rd21, %rd20, %rd19;
	add.s64 	%rd22, %rd3, %rd18;
	add.s64 	%rd23, %rd4, %rd18;
	add.s64 	%rd24, %rd5, %rd18;
	add.s64 	%rd25, %rd6, %rd18;
	add.s64 	%rd26, %rd7, %rd18;
	add.s64 	%rd27, %rd8, %rd18;
	mul.wide.s32 	%rd28, %r38, 4;
	add.s64 	%rd29, %rd2, %rd28;
	ld.global.f32 	%f17, [%rd29];
	ld.global.f32 	%f18, [%rd20];
	fma.rn.f32 	%f19, %f17, %f18, %f67;
	ld.global.f32 	%f20, [%rd29+4];
	ld.global.f32 	%f21, [%rd21];
	fma.rn.f32 	%f22, %f20, %f21, %f19;
	ld.global.f32 	%f23, [%rd29+8];
	ld.global.f32 	%f24, [%rd22];
	fma.rn.f32 	%f25, %f23, %f24, %f22;
	ld.global.f32 	%f26, [%rd29+12];
	ld.global.f32 	%f27, [%rd23];
	fma.rn.f32 	%f28, %f26, %f27, %f25;
	ld.global.f32 	%f29, [%rd29+16];
	ld.global.f32 	%f30, [%rd24];
	fma.rn.f32 	%f31, %f29, %f30, %f28;
	ld.global.f32 	%f32, [%rd29+20];
	ld.global.f32 	%f33, [%rd25];
	fma.rn.f32 	%f34, %f32, %f33, %f31;
	ld.global.f32 	%f35, [%rd29+24];
	ld.global.f32 	%f36, [%rd26];
	fma.rn.f32 	%f37, %f35, %f36, %f34;
	ld.global.f32 	%f38, [%rd29+28];
	ld.global.f32 	%f39, [%rd27];
	fma.rn.f32 	%f67, %f38, %f39, %f37;
	add.s32 	%r40, %r40, 8;
	shl.b32 	%r29, %r20, 3;
	add.s32 	%r39, %r39, %r29;
	add.s32 	%r38, %r38, 8;
	setp.ne.s32 	%p6, %r40, 0;
	@%p6 bra 	$L__BB0_4;
$L__BB0_5:
	setp.eq.s32 	%p7, %r4, 0;
	@%p7 bra 	$L__BB0_13;
	and.b32  	%r14, %r19, 3;
	setp.lt.u32 	%p8, %r4, 4;
	@%p8 bra 	$L__BB0_8;
	add.s32 	%r30, %r42, %r3;
	mul.wide.s32 	%rd30, %r30, 4;
	add.s64 	%rd31, %rd2, %rd30;
	ld.global.f32 	%f41, [%rd31];
	mad.lo.s32 	%r31, %r42, %r20, %r2;
	mul.wide.s32 	%rd32, %r31, 4;
	add.s64 	%rd33, %rd1, %rd32;
	ld.global.f32 	%f42, [%rd33];
	fma.rn.f32 	%f43, %f41, %f42, %f67;
	ld.global.f32 	%f44, [%rd31+4];
	mul.wide.u32 	%rd34, %r20, 4;
	add.s64 	%rd35, %rd33, %rd34;
	ld.global.f32 	%f45, [%rd35];
	fma.rn.f32 	%f46, %f44, %f45, %f43;
	ld.global.f32 	%f47, [%rd31+8];
	add.s64 	%rd36, %rd35, %rd34;
	ld.global.f32 	%f48, [%rd36];
	fma.rn.f32 	%f49, %f47, %f48, %f46;
	ld.global.f32 	%f50, [%rd31+12];
	add.s64 	%rd37, %rd36, %rd34;
	ld.global.f32 	%f51, [%rd37];
	fma.rn.f32 	%f67, %f50, %f51, %f49;
	add.s32 	%r42, %r42, 4;
$L__BB0_8:
	setp.eq.s32 	%p9, %r14, 0;
	@%p9 bra 	$L__BB0_13;
	setp.eq.s32 	%p10, %r14, 1;
	@%p10 bra 	$L__BB0_11;
	add.s32 	%r32, %r42, %r3;
	mul.wide.s32 	%rd38, %r32, 4;
	add.s64 	%rd39, %rd2, %rd38;
	ld.global.f32 	%f53, [%rd39];
	mad.lo.s32 	%r33, %r42, %r20, %r2;
	mul.wide.s32 	%rd40, %r33, 4;
	add.s64 	%rd41, %rd1, %rd40;
	ld.global.f32 	%f54, [%rd41];
	fma.rn.f32 	%f55, %f53, %f54, %f67;
	ld.global.f32 	%f56, [%rd39+4];
	mul.wide.u32 	%rd42, %r20, 4;
	add.s64 	%rd43, %rd41, %rd42;
	ld.global.f32 	%f57, [%rd43];
	fma.rn.f32 	%f67, %f56, %f57, %f55;
	add.s32 	%r42, %r42, 2;
$L__BB0_11:
	and.b32  	%r34, %r19, 1;
	setp.eq.b32 	%p11, %r34, 1;
	not.pred 	%p12, %p11;
	@%p12 bra 	$L__BB0_13;
	add.s32 	%r35, %r42, %r3;
	mul.wide.s32 	%rd44, %r35, 4;
	add.s64 	%rd45, %rd2, %rd44;
	ld.global.f32 	%f58, [%rd45];
	mad.lo.s32 	%r36, %r42, %r20, %r2;
	mul.wide.s32 	%rd46, %r36, 4;
	add.s64 	%rd47, %rd1, %rd46;
	ld.global.f32 	%f59, [%rd47];
	fma.rn.f32 	%f67, %f58, %f59, %f67;
$L__BB0_13:
	ld.param.u64 	%rd51, [_Z12MatmulKernelPKfS0_Pfiii_param_2];
	mad.lo.s32 	%r37, %r1, %r20, %r2;
	cvta.to.global.u64 	%rd48, %rd51;
	mul.wide.s32 	%rd49, %r37, 4;
	add.s64 	%rd50, %rd48, %rd49;
	st.global.f32 	[%rd50], %f67;
$L__BB0_14:
	ret;

}


// ===== COMPILED SASS (sm_100) =====

	.target	sm_100

	.elftype	@"ET_EXEC"


//--------------------- .note.nv.tkinfo           --------------------------
	.section	.note.nv.tkinfo,"",@"SHT_NOTE"
	.sectionflags	@"SHF_NOTE_NV_TKINFO"
	.tkinfo
        /*0018*/ 	.word	0x00000002
        /*0030*/ 	.string	""
        /*0030*/ 	.string	"ptxas"
        /*0030*/ 	.string	"Cuda compilation tools, release 13.0, V13.0.88"
        /*0030*/ 	.string	"Build cuda_13.0.r13.0/compiler.36424714_0"
        /*0030*/ 	.string	"-arch sm_100 -m 64 "



//--------------------- .note.nv.cuinfo           --------------------------
	.section	.note.nv.cuinfo,"",@"SHT_NOTE"
	.sectionflags	@"SHF_NOTE_NV_CUINFO"
        /*0018*/ 	.short	0x0002
        /*001a*/ 	.short	0x0064
        /*001c*/ 	.short	0x0082
	.zero		2


//--------------------- .nv.info                  --------------------------
	.section	.nv.info,"",@"SHT_CUDA_INFO"
	.align	4


	//----- nvinfo : EIATTR_REGCOUNT
	.align		4
        /*0000*/ 	.byte	0x04, 0x2f
        /*0002*/ 	.short	(.L_1 - .L_0)
	.align		4
.L_0:
        /*0004*/ 	.word	index@(_Z12MatmulKernelPKfS0_Pfiii)
        /*0008*/ 	.word	0x00000020


	//----- nvinfo : EIATTR_FRAME_SIZE
	.align		4
.L_1:
        /*000c*/ 	.byte	0x04, 0x11
        /*000e*/ 	.short	(.L_3 - .L_2)
	.align		4
.L_2:
        /*0010*/ 	.word	index@(_Z12MatmulKernelPKfS0_Pfiii)
        /*0014*/ 	.word	0x00000000


	//----- nvinfo : EIATTR_MIN_STACK_SIZE
	.align		4
.L_3:
        /*0018*/ 	.byte	0x04, 0x12
        /*001a*/ 	.short	(.L_5 - .L_4)
	.align		4
.L_4:
        /*001c*/ 	.word	index@(_Z12MatmulKernelPKfS0_Pfiii)
        /*0020*/ 	.word	0x00000000
.L_5:


//--------------------- .nv.compat                --------------------------
	.section	.nv.compat,"",@"SHT_CUDA_COMPAT_INFO"
	.align	4
        /*0000*/ 	.byte	0x02, 0x09, 0x00, 0x00, 0x02, 0x02, 0x01, 0x00, 0x02, 0x05, 0x05, 0x00, 0x03, 0x07, 0x01, 0x01
        /*0010*/ 	.byte	0x02, 0x03, 0x00, 0x00, 0x02, 0x06, 0x01, 0x00, 0x04, 0x0b, 0x08, 0x00, 0x09, 0x00, 0x00, 0x00
        /*0020*/ 	.byte	0x00, 0x00, 0x00, 0x00


//--------------------- .nv.info._Z12MatmulKernelPKfS0_Pfiii --------------------------
	.section	.nv.info._Z12MatmulKernelPKfS0_Pfiii,"",@"SHT_CUDA_INFO"
	.sectionflags	@""
	.align	4


	//----- nvinfo : EIATTR_CUDA_API_VERSION
	.align		4
        /*0000*/ 	.byte	0x04, 0x37
        /*0002*/ 	.short	(.L_7 - .L_6)
.L_6:
        /*0004*/ 	.word	0x00000082


	//----- nvinfo : EIATTR_KPARAM_INFO
	.align		4
.L_7:
        /*0008*/ 	.byte	0x04, 0x17
        /*000a*/ 	.short	(.L_9 - .L_8)
.L_8:
        /*000c*/ 	.word	0x00000000
        /*0010*/ 	.short	0x0005
        /*0012*/ 	.short	0x0020
        /*0014*/ 	.byte	0x00, 0xf0, 0x11, 0x00


	//----- nvinfo : EIATTR_KPARAM_INFO
	.align		4
.L_9:
        /*0018*/ 	.byte	0x04, 0x17
        /*001a*/ 	.short	(.L_11 - .L_10)
.L_10:
        /*001c*/ 	.word	0x00000000
        /*0020*/ 	.short	0x0004
        /*0022*/ 	.short	0x001c
        /*0024*/ 	.byte	0x00, 0xf0, 0x11, 0x00


	//----- nvinfo : EIATTR_KPARAM_INFO
	.align		4
.L_11:
        /*0028*/ 	.byte	0x04, 0x17
        /*002a*/ 	.short	(.L_13 - .L_12)
.L_12:
        /*002c*/ 	.word	0x00000000
        /*0030*/ 	.short	0x0003
        /*0032*/ 	.short	0x0018
        /*0034*/ 	.byte	0x00, 0xf0, 0x11, 0x00


	//----- nvinfo : EIATTR_KPARAM_INFO
	.align		4
.L_13:
        /*0038*/ 	.byte	0x04, 0x17
        /*003a*/ 	.short	(.L_15 - .L_14)
.L_14:
        /*003c*/ 	.word	0x00000000
        /*0040*/ 	.short	0x0002
        /*0042*/ 	.short	0x0010
        /*0044*/ 	.byte	0x00, 0xf5, 0x21, 0x00


	//----- nvinfo : EIATTR_KPARAM_INFO
	.align		4
.L_15:
        /*0048*/ 	.byte	0x04, 0x17
        /*004a*/ 	.short	(.L_17 - .L_16)
.L_16:
        /*004c*/ 	.word	0x00000000
        /*0050*/ 	.short	0x0001
        /*0052*/ 	.short	0x0008
        /*0054*/ 	.byte	0x00, 0xf5, 0x21, 0x00


	//----- nvinfo : EIATTR_KPARAM_INFO
	.align		4
.L_17:
        /*0058*/ 	.byte	0x04, 0x17
        /*005a*/ 	.short	(.L_19 - .L_18)
.L_18:
        /*005c*/ 	.word	0x00000000
        /*0060*/ 	.short	0x0000
        /*0062*/ 	.short	0x0000
        /*0064*/ 	.byte	0x00, 0xf5, 0x21, 0x00


	//----- nvinfo : EIATTR_SPARSE_MMA_MASK
	.align		4
.L_19:
        /*0068*/ 	.byte	0x03, 0x50
        /*006a*/ 	.short	0x0000


	//----- nvinfo : EIATTR_MAXREG_COUNT
	.align		4
        /*006c*/ 	.byte	0x03, 0x1b
        /*006e*/ 	.short	0x00ff


	//----- nvinfo : EIATTR_MERCURY_ISA_VERSION
	.align		4
        /*0070*/ 	.byte	0x03, 0x5f
        /*0072*/ 	.short	0x0101


	//----- nvinfo : EIATTR_VRC_CTA_INIT_COUNT
	.align		4
        /*0074*/ 	.byte	0x02, 0x4a
	.zero		1
	.zero		1


	//----- nvinfo : EIATTR_EXIT_INSTR_OFFSETS
	.align		4
        /*0078*/ 	.byte	0x04, 0x1c
        /*007a*/ 	.short	(.L_21 - .L_20)


	//   ....[0]....
.L_20:
        /*007c*/ 	.word	0x00000220


	//   ....[1]....
        /*0080*/ 	.word	0x00000aa0


	//----- nvinfo : EIATTR_CBANK_PARAM_SIZE
	.align		4
.L_21:
        /*0084*/ 	.byte	0x03, 0x19
        /*0086*/ 	.short	0x0024


	//----- nvinfo : EIATTR_PARAM_CBANK
	.align		4
        /*0088*/ 	.byte	0x04, 0x0a
        /*008a*/ 	.short	(.L_23 - .L_22)
	.align		4
.L_22:
        /*008c*/ 	.word	index@(.nv.constant0._Z12MatmulKernelPKfS0_Pfiii)
        /*0090*/ 	.short	0x0380
        /*0092*/ 	.short	0x0024


	//----- nvinfo : EIATTR_SW_WAR
	.align		4
.L_23:
        /*0094*/ 	.byte	0x04, 0x36
        /*0096*/ 	.short	(.L_25 - .L_24)
.L_24:
        /*0098*/ 	.word	0x00000008
.L_25:


//--------------------- .nv.callgraph             --------------------------
	.section	.nv.callgraph,"",@"SHT_CUDA_CALLGRAPH"
	.align	4
	.sectionentsize	8
	.align		4
        /*0000*/ 	.word	0x00000000
	.align		4
        /*0004*/ 	.word	0xffffffff
	.align		4
        /*0008*/ 	.word	0x00000000
	.align		4
        /*000c*/ 	.word	0xfffffffe
	.align		4
        /*0010*/ 	.word	0x00000000
	.align		4
        /*0014*/ 	.word	0xfffffffd
	.align		4
        /*0018*/ 	.word	0x00000000
	.align		4
        /*001c*/ 	.word	0xfffffffc


//--------------------- .text._Z12MatmulKernelPKfS0_Pfiii --------------------------
	.section	.text._Z12MatmulKernelPKfS0_Pfiii,"ax",@progbits
	.align	128
        .global         _Z12MatmulKernelPKfS0_Pfiii
        .type           _Z12MatmulKernelPKfS0_Pfiii,@function
        .size           _Z12MatmulKernelPKfS0_Pfiii,(.L_x_5 - _Z12MatmulKernelPKfS0_Pfiii)
        .other          _Z12MatmulKernelPKfS0_Pfiii,@"STO_CUDA_ENTRY STV_DEFAULT"
_Z12MatmulKernelPKfS0_Pfiii:
.text._Z12MatmulKernelPKfS0_Pfiii:
[----:B------:R-:W-:Y:S01]  /*0000*/  LDC R1, c[0x0][0x37c] ;  /* 0x0000df00ff017b82 */ /* 0x000fe20000000800 */
[----:B------:R-:W0:Y:S01]  /*0010*/  LDCU UR16, c[0x0][0x3a0] ;  /* 0x00007400ff1077ac */ /* 0x000e220008000800 */
[----:B------:R-:W1:Y:S06]  /*0020*/  S2R R15, SR_TID.X ;  /* 0x00000000000f7919 */ /* 0x000e6c0000002100 */
[----:B------:R-:W1:Y:S08]  /*0030*/  S2UR UR4, SR_CTAID.X ;  /* 0x00000000000479c3 */ /* 0x000e700000002500 */
[----:B------:R-:W1:Y:S01]  /*0040*/  LDC R4, c[0x0][0x360] ;  /* 0x0000d800ff047b82 */ /* 0x000e620000000800 */
[----:B0-----:R-:W-:-:S04]  /*0050*/  IABS R5, UR16 ;  /* 0x0000001000057c13 */ /* 0x001fc80008000000 */
[----:B------:R-:W0:Y:S01]  /*0060*/  I2F.RP R0, R5 ;  /* 0x0000000500007306 */ /* 0x000e220000209400 */
[----:B-1----:R-:W-:Y:S01]  /*0070*/  IMAD R15, R4, UR4, R15 ;  /* 0x00000004040f7c24 */ /* 0x002fe2000f8e020f */
[----:B------:R-:W1:Y:S06]  /*0080*/  LDCU UR4, c[0x0][0x398] ;  /* 0x00007300ff0477ac */ /* 0x000e6c0008000800 */
[----:B0-----:R-:W0:Y:S01]  /*0090*/  MUFU.RCP R0, R0 ;  /* 0x0000000000007308 */ /* 0x001e220000001000 */
[----:B------:R-:W-:Y:S02]  /*00a0*/  IABS R4, R15 ;  /* 0x0000000f00047213 */ /* 0x000fe40000000000 */
[----:B0-----:R-:W-:-:S05]  /*00b0*/  IADD3 R2, PT, PT, R0, 0xffffffe, RZ ;  /* 0x0ffffffe00027810 */ /* 0x001fca0007ffe0ff */
[----:B------:R0:W2:Y:S02]  /*00c0*/  F2I.FTZ.U32.TRUNC.NTZ R3, R2 ;  /* 0x0000000200037305 */ /* 0x0000a4000021f000 */
[----:B0-----:R-:W-:Y:S01]  /*00d0*/  HFMA2 R2, -RZ, RZ, 0, 0 ;  /* 0x00000000ff027431 */ /* 0x001fe200000001ff */
[----:B--2---:R-:W-:-:S05]  /*00e0*/  IADD3 R6, PT, PT, RZ, -R3, RZ ;  /* 0x80000003ff067210 */ /* 0x004fca0007ffe0ff */
[----:B------:R-:W-:-:S04]  /*00f0*/  IMAD R7, R6, R5, RZ ;  /* 0x0000000506077224 */ /* 0x000fc800078e02ff */
[----:B------:R-:W-:-:S06]  /*0100*/  IMAD.HI.U32 R3, R3, R7, R2 ;  /* 0x0000000703037227 */ /* 0x000fcc00078e0002 */
[----:B------:R-:W-:-:S05]  /*0110*/  IMAD.HI.U32 R0, R3, R4, RZ ;  /* 0x0000000403007227 */ /* 0x000fca00078e00ff */
[----:B------:R-:W-:-:S05]  /*0120*/  IADD3 R3, PT, PT, -R0, RZ, RZ ;  /* 0x000000ff00037210 */ /* 0x000fca0007ffe1ff */
[----:B------:R-:W-:-:S05]  /*0130*/  IMAD R2, R5, R3, R4 ;  /* 0x0000000305027224 */ /* 0x000fca00078e0204 */
[----:B------:R-:W-:-:S13]  /*0140*/  ISETP.GT.U32.AND P2, PT, R5, R2, PT ;  /* 0x000000020500720c */ /* 0x000fda0003f44070 */
[----:B------:R-:W-:Y:S01]  /*0150*/  @!P2 IMAD.IADD R2, R2, 0x1, -R5 ;  /* 0x000000010202a824 */ /* 0x000fe200078e0a05 */
[----:B------:R-:W-:Y:S02]  /*0160*/  @!P2 IADD3 R0, PT, PT, R0, 0x1, RZ ;  /* 0x000000010000a810 */ /* 0x000fe40007ffe0ff */
[----:B------:R-:W-:Y:S02]  /*0170*/  ISETP.NE.AND P2, PT, RZ, UR16, PT ;  /* 0x00000010ff007c0c */ /* 0x000fe4000bf45270 */
[----:B------:R-:W-:Y:S02]  /*0180*/  ISETP.GE.U32.AND P0, PT, R2, R5, PT ;  /* 0x000000050200720c */ /* 0x000fe40003f06070 */
[----:B------:R-:W-:-:S04]  /*0190*/  LOP3.LUT R2, R15, UR16, RZ, 0x3c, !PT ;  /* 0x000000100f027c12 */ /* 0x000fc8000f8e3cff */
[----:B------:R-:W-:-:S07]  /*01a0*/  ISETP.GE.AND P1, PT, R2, RZ, PT ;  /* 0x000000ff0200720c */ /* 0x000fce0003f26270 */
[----:B------:R-:W-:-:S06]  /*01b0*/  @P0 IADD3 R0, PT, PT, R0, 0x1, RZ ;  /* 0x0000000100000810 */ /* 0x000fcc0007ffe0ff */
[----:B------:R-:W-:Y:S02]  /*01c0*/  @!P1 IADD3 R0, PT, PT, -R0, RZ, RZ ;  /* 0x000000ff00009210 */ /* 0x000fe40007ffe1ff */
[----:B------:R-:W-:-:S04]  /*01d0*/  @!P2 LOP3.LUT R0, RZ, UR16, RZ, 0x33, !PT ;  /* 0x00000010ff00ac12 */ /* 0x000fc8000f8e33ff */
[----:B-1----:R-:W-:Y:S01]  /*01e0*/  ISETP.GE.AND P0, PT, R0, UR4, PT ;  /* 0x0000000400007c0c */ /* 0x002fe2000bf06270 */
[----:B------:R-:W-:-:S03]  /*01f0*/  IMAD.MOV R2, RZ, RZ, -R0 ;  /* 0x000000ffff027224 */ /* 0x000fc600078e0a00 */
[----:B------:R-:W-:Y:S01]  /*0200*/  ISETP.GT.OR P0, PT, RZ, UR16, P0 ;  /* 0x00000010ff007c0c */ /* 0x000fe20008704670 */
[----:B------:R-:W-:-:S12]  /*0210*/  IMAD R15, R2, UR16, R15 ;  /* 0x00000010020f7c24 */ /* 0x000fd8000f8e020f */
[----:B------:R-:W-:Y:S05]  /*0220*/  @P0 EXIT ;  /* 0x000000000000094d */ /* 0x000fea0003800000 */
[----:B------:R-:W0:Y:S01]  /*0230*/  LDC R17, c[0x0][0x39c] ;  /* 0x0000e700ff117b82 */ /* 0x000e220000000800 */
[----:B------:R-:W1:Y:S01]  /*0240*/  LDCU.64 UR14, c[0x0][0x358] ;  /* 0x00006b00ff0e77ac */ /* 0x000e620008000a00 */
[----:B------:R-:W-:Y:S02]  /*0250*/  MOV R21, RZ ;  /* 0x000000ff00157202 */ /* 0x000fe40000000f00 */
[----:B0-----:R-:W-:-:S13]  /*0260*/  ISETP.GE.AND P0, PT, R17, 0x1, PT ;  /* 0x000000011100780c */ /* 0x001fda0003f06270 */
[----:B-1----:R-:W-:Y:S05]  /*0270*/  @!P0 BRA `(.L_x_0) ;  /* 0x0000000400f88947 */ /* 0x002fea0003800000 */
[----:B------:R-:W-:Y:S01]  /*0280*/  ISETP.GE.U32.AND P0, PT, R17, 0x8, PT ;  /* 0x000000081100780c */ /* 0x000fe20003f06070 */
[----:B------:R-:W-:Y:S02]  /*0290*/  HFMA2 R2, -RZ, RZ, 0, 0 ;  /* 0x00000000ff027431 */ /* 0x000fe400000001ff */
[----:B------:R-:W-:Y:S01]  /*02a0*/  IMAD R16, R0, R17, RZ ;  /* 0x0000001100107224 */ /* 0x000fe200078e02ff */
[----:B------:R-:W-:-:S09]  /*02b0*/  MOV R21, RZ ;  /* 0x000000ff00157202 */ /* 0x000fd20000000f00 */
[----:B------:R-:W-:Y:S05]  /*02c0*/  @!P0 BRA `(.L_x_1) ;  /* 0x0000000000f48947 */ /* 0x000fea0003800000 */
[----:B------:R-:W0:Y:S01]  /*02d0*/  LDCU.64 UR18, c[0x0][0x388] ;  /* 0x00007100ff1277ac */ /* 0x000e220008000a00 */
[----:B------:R-:W-:Y:S01]  /*02e0*/  LOP3.LUT R18, R17, 0x7ffffff8, RZ, 0xc0, !PT ;  /* 0x7ffffff811127812 */ /* 0x000fe200078ec0ff */
[----:B------:R-:W-:Y:S01]  /*02f0*/  IMAD.MOV.U32 R21, RZ, RZ, RZ ;  /* 0x000000ffff157224 */ /* 0x000fe200078e00ff */
[----:B------:R-:W-:Y:S02]  /*0300*/  MOV R14, R16 ;  /* 0x00000010000e7202 */ /* 0x000fe40000000f00 */
[----:B------:R-:W-:Y:S02]  /*0310*/  MOV R19, R15 ;  /* 0x0000000f00137202 */ /* 0x000fe40000000f00 */
[----:B------:R-:W-:Y:S01]  /*0320*/  IADD3 R18, PT, PT, -R18, RZ, RZ ;  /* 0x000000ff12127210 */ /* 0x000fe20007ffe1ff */
[----:B0-----:R-:W-:Y:S02]  /*0330*/  UIMAD.WIDE.U32 UR4, UR16, 0xc, UR18 ;  /* 0x0000000c100478a5 */ /* 0x001fe4000f8e0012 */
[----:B------:R-:W-:-:S02]  /*0340*/  UIMAD.WIDE.U32 UR6, UR16, 0x10, UR18 ;  /* 0x00000010100678a5 */ /* 0x000fc4000f8e0012 */
[----:B------:R-:W-:Y:S02]  /*0350*/  UIMAD.WIDE.U32 UR8, UR16, 0x14, UR18 ;  /* 0x00000014100878a5 */ /* 0x000fe4000f8e0012 */
[----:B------:R-:W-:Y:S02]  /*0360*/  UIMAD.WIDE.U32 UR10, UR16, 0x18, UR18 ;  /* 0x00000018100a78a5 */ /* 0x000fe4000f8e0012 */
[----:B------:R-:W-:-:S12]  /*0370*/  UIMAD.WIDE.U32 UR12, UR16, 0x1c, UR18 ;  /* 0x0000001c100c78a5 */ /* 0x000fd8000f8e0012 */
.L_x_2:
[----:B------:R-:W0:Y:S01]  /*0380*/  LDC.64 R2, c[0x0][0x380] ;  /* 0x0000e000ff027b82 */ /* 0x000e220000000a00 */
[----:B------:R-:W-:Y:S01]  /*0390*/  MOV R4, 0x4 ;  /* 0x0000000400047802 */ /* 0x000fe20000000f00 */
[----:B------:R-:W-:Y:S02]  /*03a0*/  UIMAD.WIDE.U32 UR20, UR16, 0x8, UR18 ;  /* 0x00000008101478a5 */ /* 0x000fe4000f8e0012 */
[----:B------:R-:W-:Y:S02]  /*03b0*/  IMAD.U32 R13, RZ, RZ, UR16 ;  /* 0x00000010ff0d7e24 */ /* 0x000fe4000f8e00ff */
[----:B------:R-:W-:Y:S02]  /*03c0*/  HFMA2 R8, -RZ, RZ, 0, 2.384185791015625e-07 ;  /* 0x00000004ff087431 */ /* 0x000fe400000001ff */
[----:B------:R-:W-:Y:S01]  /*03d0*/  IMAD.WIDE R4, R19, R4, UR18 ;  /* 0x0000001213047e25 */ /* 0x000fe2000f8e0204 */
[----:B------:R-:W-:Y:S02]  /*03e0*/  MOV R6, UR20 ;  /* 0x0000001400067c02 */ /* 0x000fe40008000f00 */
[----:B------:R-:W-:-:S02]  /*03f0*/  MOV R7, UR21 ;  /* 0x0000001500077c02 */ /* 0x000fc40008000f00 */
[----:B------:R1:W2:Y:S01]  /*0400*/  LDG.E R20, desc[UR14][R4.64] ;  /* 0x0000000e04147981 */ /* 0x0002a2000c1e1900 */
[----:B------:R-:W-:Y:S01]  /*0410*/  IMAD.WIDE.U32 R12, R13, 0x4, R4 ;  /* 0x000000040d0c7825 */ /* 0x000fe200078e0004 */
[----:B------:R-:W-:-:S03]  /*0420*/  MOV R10, 0x4 ;  /* 0x00000004000a7802 */ /* 0x000fc60000000f00 */
[C---:B------:R-:W-:Y:S01]  /*0430*/  IMAD.WIDE R6, R19.reuse, 0x4, R6 ;  /* 0x0000000413067825 */ /* 0x040fe200078e0206 */
[----:B------:R3:W4:Y:S03]  /*0440*/  LDG.E R22, desc[UR14][R12.64] ;  /* 0x0000000e0c167981 */ /* 0x000726000c1e1900 */
[----:B0-----:R-:W-:Y:S01]  /*0450*/  IMAD.WIDE R2, R14, 0x4, R2 ;  /* 0x000000040e027825 */ /* 0x001fe200078e0202 */
[----:B------:R0:W5:Y:S04]  /*0460*/  LDG.E R27, desc[UR14][R6.64] ;  /* 0x0000000e061b7981 */ /* 0x000168000c1e1900 */
[----:B------:R-:W2:Y:S01]  /*0470*/  LDG.E R24, desc[UR14][R2.64] ;  /* 0x0000000e02187981 */ /* 0x000ea2000c1e1900 */
[----:B------:R-:W-:-:S03]  /*0480*/  IMAD.WIDE R8, R19, R8, UR4 ;  /* 0x0000000413087e25 */ /* 0x000fc6000f8e0208 */
[----:B------:R-:W4:Y:S01]  /*0490*/  LDG.E R23, desc[UR14][R2.64+0x4] ;  /* 0x0000040e02177981 */ /* 0x000f22000c1e1900 */
[----:B------:R-:W-:Y:S02]  /*04a0*/  HFMA2 R29, -RZ, RZ, 0, 2.384185791015625e-07 ;  /* 0x00000004ff1d7431 */ /* 0x000fe400000001ff */
[----:B------:R-:W-:Y:S01]  /*04b0*/  IMAD.MOV.U32 R28, RZ, RZ, 0x4 ;  /* 0x00000004ff1c7424 */ /* 0x000fe200078e00ff */
[----:B------:R-:W5:Y:S01]  /*04c0*/  LDG.E R26, desc[UR14][R2.64+0x8] ;  /* 0x0000080e021a7981 */ /* 0x000f62000c1e1900 */
[----:B------:R-:W-:-:S03]  /*04d0*/  IMAD.WIDE R10, R19, R10, UR6 ;  /* 0x00000006130a7e25 */ /* 0x000fc6000f8e020a */
[----:B------:R-:W5:Y:S01]  /*04e0*/  LDG.E R8, desc[UR14][R8.64] ;  /* 0x0000000e08087981 */ /* 0x000f62000c1e1900 */
[----:B-1----:R-:W-:-:S03]  /*04f0*/  IMAD.WIDE R4, R19, R28, UR8 ;  /* 0x0000000813047e25 */ /* 0x002fc6000f8e021c */
[----:B------:R-:W5:Y:S01]  /*0500*/  LDG.E R25, desc[UR14][R2.64+0xc] ;  /* 0x00000c0e02197981 */ /* 0x000f62000c1e1900 */
[----:B---3--:R-:W-:-:S03]  /*0510*/  IMAD.WIDE R12, R19, R29, UR10 ;  /* 0x0000000a130c7e25 */ /* 0x008fc6000f8e021d */
[----:B------:R-:W3:Y:S04]  /*0520*/  LDG.E R11, desc[UR14][R10.64] ;  /* 0x0000000e0a0b7981 */ /* 0x000ee8000c1e1900 */
[----:B------:R-:W3:Y:S01]  /*0530*/  LDG.E R28, desc[UR14][R2.64+0x10] ;  /* 0x0000100e021c7981 */ /* 0x000ee2000c1e1900 */
[----:B0-----:R-:W-:-:S03]  /*0540*/  IMAD.WIDE R6, R19, R29, UR12 ;  /* 0x0000000c13067e25 */ /* 0x001fc6000f8e021d */
[----:B------:R-:W3:Y:S04]  /*0550*/  LDG.E R4, desc[UR14][R4.64] ;  /* 0x0000000e04047981 */ /* 0x000ee8000c1e1900 */
[----:B------:R-:W3:Y:S04]  /*0560*/  LDG.E R9, desc[UR14][R2.64+0x14] ;  /* 0x0000140e02097981 */ /* 0x000ee8000c1e1900 */
[----:B------:R-:W3:Y:S04]  /*0570*/  LDG.E R12, desc[UR14][R12.64] ;  /* 0x0000000e0c0c7981 */ /* 0x000ee8000c1e1900 */
[----:B------:R-:W3:Y:S04]  /*0580*/  LDG.E R29, desc[UR14][R2.64+0x18] ;  /* 0x0000180e021d7981 */ /* 0x000ee8000c1e1900 */
[----:B------:R-:W3:Y:S04]  /*0590*/  LDG.E R5, desc[UR14][R2.64+0x1c] ;  /* 0x00001c0e02057981 */ /* 0x000ee8000c1e1900 */
[----:B------:R-:W3:Y:S01]  /*05a0*/  LDG.E R6, desc[UR14][R6.64] ;  /* 0x0000000e06067981 */ /* 0x000ee2000c1e1900 */
[----:B------:R-:W-:-:S04]  /*05b0*/  IADD3 R18, PT, PT, R18, 0x8, RZ ;  /* 0x0000000812127810 */ /* 0x000fc80007ffe0ff */
[----:B------:R-:W-:Y:S01]  /*05c0*/  ISETP.NE.AND P0, PT, R18, RZ, PT ;  /* 0x000000ff1200720c */ /* 0x000fe20003f05270 */
[----:B------:R-:W-:Y:S02]  /*05d0*/  VIADD R14, R14, 0x8 ;  /* 0x000000080e0e7836 */ /* 0x000fe40000000000 */
[----:B--2---:R-:W-:-:S04]  /*05e0*/  FFMA R20, R24, R20, R21 ;  /* 0x0000001418147223 */ /* 0x004fc80000000015 */
[----:B----4-:R-:W-:-:S04]  /*05f0*/  FFMA R23, R23, R22, R20 ;  /* 0x0000001617177223 */ /* 0x010fc80000000014 */
[----:B-----5:R-:W-:-:S04]  /*0600*/  FFMA R26, R26, R27, R23 ;  /* 0x0000001b1a1a7223 */ /* 0x020fc80000000017 */
[----:B------:R-:W-:-:S04]  /*0610*/  FFMA R25, R25, R8, R26 ;  /* 0x0000000819197223 */ /* 0x000fc8000000001a */
[----:B---3--:R-:W-:Y:S01]  /*0620*/  FFMA R28, R28, R11, R25 ;  /* 0x0000000b1c1c7223 */ /* 0x008fe20000000019 */
[----:B------:R-:W-:-:S03]  /*0630*/  MOV R8, UR16 ;  /* 0x0000001000087c02 */ /* 0x000fc60008000f00 */
[----:B------:R-:W-:Y:S01]  /*0640*/  FFMA R4, R9, R4, R28 ;  /* 0x0000000409047223 */ /* 0x000fe2000000001c */
[----:B------:R-:W-:-:S03]  /*0650*/  LEA R19, R8, R19, 0x3 ;  /* 0x0000001308137211 */ /* 0x000fc600078e18ff */
[----:B------:R-:W-:-:S04]  /*0660*/  FFMA R4, R29, R12, R4 ;  /* 0x0000000c1d047223 */ /* 0x000fc80000000004 */
[----:B------:R-:W-:Y:S01]  /*0670*/  FFMA R21, R5, R6, R4 ;  /* 0x0000000605157223 */ /* 0x000fe20000000004 */
[----:B------:R-:W-:Y:S06]  /*0680*/  @P0 BRA `(.L_x_2) ;  /* 0xfffffffc003c0947 */ /* 0x000fec000383ffff */
[----:B------:R-:W-:-:S07]  /*0690*/  LOP3.LUT R2, R17, 0x7ffffff8, RZ, 0xc0, !PT ;  /* 0x7ffffff811027812 */ /* 0x000fce00078ec0ff */
.L_x_1:
[----:B------:R-:W-:-:S04]  /*06a0*/  LOP3.LUT R3, R17, 0x7, RZ, 0xc0, !PT ;  /* 0x0000000711037812 */ /* 0x000fc800078ec0ff */
[----:B------:R-:W-:-:S13]  /*06b0*/  ISETP.NE.AND P0, PT, R3, RZ, PT ;  /* 0x000000ff0300720c */ /* 0x000fda0003f05270 */
[----:B------:R-:W-:Y:S05]  /*06c0*/  @!P0 BRA `(.L_x_0) ;  /* 0x0000000000e48947 */ /* 0x000fea0003800000 */
[----:B------:R-:W-:Y:S02]  /*06d0*/  ISETP.GE.U32.AND P0, PT, R3, 0x4, PT ;  /* 0x000000040300780c */ /* 0x000fe40003f06070 */
[----:B------:R-:W-:-:S04]  /*06e0*/  LOP3.LUT R18, R17, 0x3, RZ, 0xc0, !PT ;  /* 0x0000000311127812 */ /* 0x000fc800078ec0ff */
[----:B------:R-:W-:-:S07]  /*06f0*/  ISETP.NE.AND P1, PT, R18, RZ, PT ;  /* 0x000000ff1200720c */ /* 0x000fce0003f25270 */
[----:B------:R-:W-:Y:S06]  /*0700*/  @!P0 BRA `(.L_x_3) ;  /* 0x0000000000648947 */ /* 0x000fec0003800000 */
[----:B------:R-:W0:Y:S01]  /*0710*/  LDC.64 R12, c[0x0][0x388] ;  /* 0x0000e200ff0c7b82 */ /* 0x000e220000000a00 */
[----:B------:R-:W-:Y:S01]  /*0720*/  IMAD R7, R2, UR16, R15 ;  /* 0x0000001002077c24 */ /* 0x000fe2000f8e020f */
[----:B------:R-:W-:Y:S02]  /*0730*/  MOV R11, UR16 ;  /* 0x00000010000b7c02 */ /* 0x000fe40008000f00 */
[----:B------:R-:W-:-:S04]  /*0740*/  IADD3 R3, PT, PT, R16, R2, RZ ;  /* 0x0000000210037210 */ /* 0x000fc80007ffe0ff */
[----:B------:R-:W1:Y:S01]  /*0750*/  LDC.64 R4, c[0x0][0x380] ;  /* 0x0000e000ff047b82 */ /* 0x000e620000000a00 */
[----:B------:R-:W-:Y:S01]  /*0760*/  MOV R9, UR16 ;  /* 0x0000001000097c02 */ /* 0x000fe20008000f00 */
[----:B0-----:R-:W-:Y:S01]  /*0770*/  IMAD.WIDE R12, R7, 0x4, R12 ;  /* 0x00000004070c7825 */ /* 0x001fe200078e020c */
[----:B------:R-:W-:-:S03]  /*0780*/  MOV R7, UR16 ;  /* 0x0000001000077c02 */ /* 0x000fc60008000f00 */
[----:B------:R-:W-:Y:S02]  /*0790*/  IMAD.WIDE.U32 R10, R11, 0x4, R12 ;  /* 0x000000040b0a7825 */ /* 0x000fe400078e000c */
[----:B------:R-:W2:Y:S02]  /*07a0*/  LDG.E R12, desc[UR14][R12.64] ;  /* 0x0000000e0c0c7981 */ /* 0x000ea4000c1e1900 */
[----:B-1----:R-:W-:-:S04]  /*07b0*/  IMAD.WIDE R4, R3, 0x4, R4 ;  /* 0x0000000403047825 */ /* 0x002fc800078e0204 */
[----:B------:R-:W-:Y:S01]  /*07c0*/  IMAD.WIDE.U32 R6, R7, 0x4, R10 ;  /* 0x0000000407067825 */ /* 0x000fe200078e000a */
[----:B------:R-:W2:Y:S04]  /*07d0*/  LDG.E R14, desc[UR14][R4.64] ;  /* 0x0000000e040e7981 */ /* 0x000ea8000c1e1900 */
[----:B------:R-:W3:Y:S01]  /*07e0*/  LDG.E R10, desc[UR14][R10.64] ;  /* 0x0000000e0a0a7981 */ /* 0x000ee2000c1e1900 */
[----:B------:R-:W-:-:S03]  /*07f0*/  IMAD.WIDE.U32 R8, R9, 0x4, R6 ;  /* 0x0000000409087825 */ /* 0x000fc600078e0006 */
[----:B------:R-:W3:Y:S04]  /*0800*/  LDG.E R3, desc[UR14][R4.64+0x4] ;  /* 0x0000040e04037981 */ /* 0x000ee8000c1e1900 */
[----:B------:R-:W4:Y:S04]  /*0810*/  LDG.E R19, desc[UR14][R6.64] ;  /* 0x0000000e06137981 */ /* 0x000f28000c1e1900 */
[----:B------:R-:W4:Y:S04]  /*0820*/  LDG.E R20, desc[UR14][R4.64+0x8] ;  /* 0x0000080e04147981 */ /* 0x000f28000c1e1900 */
[----:B------:R-:W5:Y:S04]  /*0830*/  LDG.E R22, desc[UR14][R4.64+0xc] ;  /* 0x00000c0e04167981 */ /* 0x000f68000c1e1900 */
[----:B------:R-:W5:Y:S01]  /*0840*/  LDG.E R8, desc[UR14][R8.64] ;  /* 0x0000000e08087981 */ /* 0x000f62000c1e1900 */
[----:B------:R-:W-:-:S02]  /*0850*/  VIADD R2, R2, 0x4 ;  /* 0x0000000402027836 */ /* 0x000fc40000000000 */
[----:B--2---:R-:W-:-:S04]  /*0860*/  FFMA R12, R14, R12, R21 ;  /* 0x0000000c0e0c7223 */ /* 0x004fc80000000015 */
[----:B---3--:R-:W-:-:S04]  /*0870*/  FFMA R3, R3, R10, R12 ;  /* 0x0000000a03037223 */ /* 0x008fc8000000000c */
[----:B----4-:R-:W-:-:S04]  /*0880*/  FFMA R3, R20, R19, R3 ;  /* 0x0000001314037223 */ /* 0x010fc80000000003 */
[----:B-----5:R-:W-:-:S07]  /*0890*/  FFMA R21, R22, R8, R3 ;  /* 0x0000000816157223 */ /* 0x020fce0000000003 */
.L_x_3:
[----:B------:R-:W-:Y:S05]  /*08a0*/  @!P1 BRA `(.L_x_0) ;  /* 0x00000000006c9947 */ /* 0x000fea0003800000 */
[----:B------:R-:W0:Y:S01]  /*08b0*/  LDC.64 R10, c[0x0][0x388] ;  /* 0x0000e200ff0a7b82 */ /* 0x000e220000000a00 */
[----:B------:R-:W-:Y:S02]  /*08c0*/  ISETP.NE.AND P0, PT, R18, 0x1, PT ;  /* 0x000000011200780c */ /* 0x000fe40003f05270 */
[----:B------:R-:W-:-:S04]  /*08d0*/  LOP3.LUT R17, R17, 0x1, RZ, 0xc0, !PT ;  /* 0x0000000111117812 */ /* 0x000fc800078ec0ff */
[----:B------:R-:W-:Y:S01]  /*08e0*/  ISETP.NE.U32.AND P1, PT, R17, 0x1, PT ;  /* 0x000000011100780c */ /* 0x000fe20003f25070 */
[----:B------:R-:W1:Y:S01]  /*08f0*/  LDC.64 R8, c[0x0][0x380] ;  /* 0x0000e000ff087b82 */ /* 0x000e620000000a00 */
[----:B------:R-:W-:-:S05]  /*0900*/  MOV R17, UR16 ;  /* 0x0000001000117c02 */ /* 0x000fca0008000f00 */
[----:B------:R-:W-:Y:S01]  /*0910*/  @P0 IMAD R13, R2, UR16, R15 ;  /* 0x00000010020d0c24 */ /* 0x000fe2000f8e020f */
[----:B------:R-:W-:Y:S01]  /*0920*/  @P0 IADD3 R3, PT, PT, R16, R2, RZ ;  /* 0x0000000210030210 */ /* 0x000fe20007ffe0ff */
[----:B------:R-:W2:Y:S01]  /*0930*/  LDC.64 R6, c[0x0][0x380] ;  /* 0x0000e000ff067b82 */ /* 0x000ea20000000a00 */
[----:B------:R-:W-:-:S07]  /*0940*/  @P0 IADD3 R2, PT, PT, R2, 0x2, RZ ;  /* 0x0000000202020810 */ /* 0x000fce0007ffe0ff */
[----:B------:R-:W3:Y:S01]  /*0950*/  LDC.64 R4, c[0x0][0x388] ;  /* 0x0000e200ff047b82 */ /* 0x000ee20000000a00 */
[----:B0-----:R-:W-:-:S05]  /*0960*/  @P0 IMAD.WIDE R12, R13, 0x4, R10 ;  /* 0x000000040d0c0825 */ /* 0x001fca00078e020a */
[----:B------:R-:W4:Y:S01]  /*0970*/  @P0 LDG.E R14, desc[UR14][R12.64] ;  /* 0x0000000e0c0e0981 */ /* 0x000f22000c1e1900 */
[----:B-1----:R-:W-:Y:S01]  /*0980*/  @P0 IMAD.WIDE R10, R3, 0x4, R8 ;  /* 0x00000004030a0825 */ /* 0x002fe200078e0208 */
[----:B------:R-:W-:-:S03]  /*0990*/  @!P1 IADD3 R3, PT, PT, R16, R2, RZ ;  /* 0x0000000210039210 */ /* 0x000fc60007ffe0ff */
[----:B------:R-:W-:Y:S01]  /*09a0*/  @P0 IMAD.WIDE.U32 R8, R17, 0x4, R12 ;  /* 0x0000000411080825 */ /* 0x000fe200078e000c */
[----:B------:R-:W5:Y:S03]  /*09b0*/  @P0 LDG.E R19, desc[UR14][R10.64+0x4] ;  /* 0x0000040e0a130981 */ /* 0x000f66000c1e1900 */
[----:B------:R-:W-:Y:S02]  /*09c0*/  @!P1 IMAD R17, R2, UR16, R15 ;  /* 0x0000001002119c24 */ /* 0x000fe4000f8e020f */
[----:B------:R-:W4:Y:S01]  /*09d0*/  @P0 LDG.E R2, desc[UR14][R10.64] ;  /* 0x0000000e0a020981 */ /* 0x000f22000c1e1900 */
[----:B--2---:R-:W-:-:S03]  /*09e0*/  @!P1 IMAD.WIDE R6, R3, 0x4, R6 ;  /* 0x0000000403069825 */ /* 0x004fc600078e0206 */
[----:B------:R-:W5:Y:S01]  /*09f0*/  @P0 LDG.E R8, desc[UR14][R8.64] ;  /* 0x0000000e08080981 */ /* 0x000f62000c1e1900 */
[----:B---3--:R-:W-:-:S03]  /*0a00*/  @!P1 IMAD.WIDE R4, R17, 0x4, R4 ;  /* 0x0000000411049825 */ /* 0x008fc600078e0204 */
[----:B------:R-:W2:Y:S04]  /*0a10*/  @!P1 LDG.E R6, desc[UR14][R6.64] ;  /* 0x0000000e06069981 */ /* 0x000ea8000c1e1900 */
[----:B------:R-:W2:Y:S01]  /*0a20*/  @!P1 LDG.E R4, desc[UR14][R4.64] ;  /* 0x0000000e04049981 */ /* 0x000ea2000c1e1900 */
[----:B----4-:R-:W-:-:S04]  /*0a30*/  @P0 FFMA R2, R2, R14, R21 ;  /* 0x0000000e02020223 */ /* 0x010fc80000000015 */
[----:B-----5:R-:W-:-:S04]  /*0a40*/  @P0 FFMA R21, R19, R8, R2 ;  /* 0x0000000813150223 */ /* 0x020fc80000000002 */
[----:B--2---:R-:W-:-:S07]  /*0a50*/  @!P1 FFMA R21, R6, R4, R21 ;  /* 0x0000000406159223 */ /* 0x004fce0000000015 */
.L_x_0:
[----:B------:R-:W0:Y:S01]  /*0a60*/  LDC.64 R2, c[0x0][0x390] ;  /* 0x0000e400ff027b82 */ /* 0x000e220000000a00 */
[----:B------:R-:W-:-:S04]  /*0a70*/  IMAD R15, R0, UR16, R15 ;  /* 0x00000010000f7c24 */ /* 0x000fc8000f8e020f */
[----:B0-----:R-:W-:-:S05]  /*0a80*/  IMAD.WIDE R2, R15, 0x4, R2 ;  /* 0x000000040f027825 */ /* 0x001fca00078e0202 */
[----:B------:R-:W-:Y:S01]  /*0a90*/  STG.E desc[UR14][R2.64], R21 ;  /* 0x0000001502007986 */ /* 0x000fe2000c10190e */
[----:B------:R-:W-:Y:S05]  /*0aa0*/  EXIT ;  /* 0x000000000000794d */ /* 0x000fea0003800000 */
.L_x_4:
[----:B------:R-:W-:-:S00]  /*0ab0*/  BRA `(.L_x_4) ;  /* 0xfffffffc00fc7947 */ /* 0x000fc0000383ffff */
[----:B------:R-:W-:-:S00]  /*0ac0*/  NOP ;  /* 0x0000000000007918 */ /* 0x000fc00000000000 */
        /* <DEDUP_REMOVED lines=11> */
.L_x_5:


//--------------------- .nv.shared.reserved.0     --------------------------
	.section	.nv.shared.reserved.0,"aw",@nobits
	.weak		__nv_reservedSMEM_offset_0_alias
	.size		__nv_reservedSMEM_offset_0_alias, 0, 64
	.other		__nv_reservedSMEM_offset_0_alias,@"STO_CUDA_RESERVED_SHARED STV_DEFAULT"
__nv_reservedSMEM_offset_0_alias:
	.zero		0
	.zero		64


//--------------------- .nv.constant0._Z12MatmulKernelPKfS0_Pfiii --------------------------
	.section	.nv.constant0._Z12MatmulKernelPKfS0_Pfiii,"a",@progbits
	.sectionflags	@""
	.align	4
.nv.constant0._Z12MatmulKernelPKfS0_Pfiii:
	.zero		932


//--------------------- SYMBOLS --------------------------

	.type		.nv.reservedSmem.offset0,@object
	.size		.nv.reservedSmem.offset0,0x4
